//
// Generated by NVIDIA NVVM Compiler
//
// Compiler Build ID: CL-36424714
// Cuda compilation tools, release 13.0, V13.0.88
// Based on NVVM 20.0.0
//

.version 9.0
.target sm_100
.address_size 64

	// .globl	_Z15yuyv2yuv_kernalPhS_j
.func  (.param .b64 func_retval0) __internal_accurate_pow
(
	.param .b64 __internal_accurate_pow_param_0
)
;
.extern .shared .align 16 .b8 tp[];

.visible .entry _Z15yuyv2yuv_kernalPhS_j(
	.param .u64 .ptr .align 1 _Z15yuyv2yuv_kernalPhS_j_param_0,
	.param .u64 .ptr .align 1 _Z15yuyv2yuv_kernalPhS_j_param_1,
	.param .u32 _Z15yuyv2yuv_kernalPhS_j_param_2
)
{
	.reg .pred 	%p<4>;
	.reg .b16 	%rs<6>;
	.reg .b32 	%r<20>;
	.reg .b64 	%rd<12>;
	.reg .b64 	%fd<9>;

	ld.param.u64 	%rd1, [_Z15yuyv2yuv_kernalPhS_j_param_0];
	ld.param.u64 	%rd2, [_Z15yuyv2yuv_kernalPhS_j_param_1];
	ld.param.u32 	%r1, [_Z15yuyv2yuv_kernalPhS_j_param_2];
	cvta.to.global.u64 	%rd3, %rd2;
	cvta.to.global.u64 	%rd4, %rd1;
	mov.u32 	%r2, %ctaid.x;
	mov.u32 	%r3, %tid.x;
	mul.lo.s32 	%r4, %r1, %r2;
	shl.b32 	%r5, %r3, 1;
	shl.b32 	%r6, %r4, 1;
	add.s32 	%r7, %r6, %r5;
	cvt.s64.s32 	%rd5, %r7;
	add.s64 	%rd6, %rd4, %rd5;
	ld.global.u8 	%rs1, [%rd6];
	mov.u32 	%r8, tp;
	add.s32 	%r9, %r8, %r5;
	ld.global.u8 	%rs2, [%rd6+1];
	st.shared.v2.u8 	[%r9], {%rs1, %rs2};
	bar.sync 	0;
	ld.shared.u8 	%rs3, [%r9];
	add.s32 	%r10, %r4, %r3;
	mul.lo.s32 	%r11, %r10, 3;
	cvt.s64.s32 	%rd7, %r11;
	add.s64 	%rd8, %rd3, %rd7;
	st.global.u8 	[%rd8], %rs3;
	and.b32  	%r12, %r3, 1;
	cvt.rn.f64.u32 	%fd1, %r12;
	mov.f64 	%fd2, 0dBFF0000000000000;
	{
	.reg .b32 %temp; 
	mov.b64 	{%temp, %r13}, %fd2;
	}
	{
	.reg .b32 %temp; 
	mov.b64 	{%temp, %r14}, %fd1;
	}
	shr.u32 	%r15, %r14, 20;
	and.b32  	%r16, %r15, 2047;
	add.s32 	%r17, %r16, -1012;
	mov.b64 	%rd9, %fd1;
	shl.b64 	%rd10, %rd9, %r17;
	setp.eq.s64 	%p1, %rd10, -9223372036854775808;
	{ // callseq 0, 0
	.param .b64 param0;
	st.param.f64 	[param0], %fd1;
	.param .b64 retval0;
	call.uni (retval0), 
	__internal_accurate_pow, 
	(
	param0
	);
	ld.param.f64 	%fd3, [retval0];
	} // callseq 0
	setp.lt.s32 	%p2, %r13, 0;
	neg.f64 	%fd5, %fd3;
	selp.f64 	%fd6, %fd5, %fd3, %p1;
	selp.f64 	%fd7, %fd6, %fd3, %p2;
	setp.eq.s32 	%p3, %r12, 0;
	selp.f64 	%fd8, 0d3FF0000000000000, %fd7, %p3;
	cvt.rzi.s32.f64 	%r18, %fd8;
	add.s32 	%r19, %r9, %r18;
	ld.shared.u8 	%rs4, [%r19];
	st.global.u8 	[%rd8+1], %rs4;
	ld.shared.u8 	%rs5, [%r19+2];
	st.global.u8 	[%rd8+2], %rs5;
	ret;

}
.func  (.param .b64 func_retval0) __internal_accurate_pow(
	.param .b64 __internal_accurate_pow_param_0
)
{
	.reg .pred 	%p<8>;
	.reg .b32 	%r<46>;
	.reg .b32 	%f<3>;
	.reg .b64 	%fd<109>;

	ld.param.f64 	%fd10, [__internal_accurate_pow_param_0];
	mov.f64 	%fd11, 0d3FF0000000000000;
	{
	.reg .b32 %temp; 
	mov.b64 	{%temp, %r8}, %fd11;
	}
	{
	.reg .b32 %temp; 
	mov.b64 	{%r9, %temp}, %fd11;
	}
	shr.u32 	%r10, %r8, 20;
	setp.lt.u32 	%p1, %r8, 1048576;
	mov.f64 	%fd12, 0d4350000000000000;
	{
	.reg .b32 %temp; 
	mov.b64 	{%temp, %r11}, %fd12;
	}
	{
	.reg .b32 %temp; 
	mov.b64 	{%r12, %temp}, %fd12;
	}
	shr.u32 	%r13, %r11, 20;
	add.s32 	%r14, %r13, -54;
	selp.b32 	%r15, %r12, %r9, %p1;
	selp.b32 	%r16, %r11, %r8, %p1;
	selp.b32 	%r1, %r14, %r10, %p1;
	add.s32 	%r45, %r1, -1023;
	and.b32  	%r17, %r16, -2146435073;
	or.b32  	%r18, %r17, 1072693248;
	mov.b64 	%fd107, {%r15, %r18};
	setp.lt.u32 	%p2, %r18, 1073127583;
	@%p2 bra 	$L__BB1_2;
	{
	.reg .b32 %temp; 
	mov.b64 	{%r19, %temp}, %fd107;
	}
	{
	.reg .b32 %temp; 
	mov.b64 	{%temp, %r20}, %fd107;
	}
	add.s32 	%r21, %r20, -1048576;
	mov.b64 	%fd107, {%r19, %r21};
	add.s32 	%r45, %r1, -1022;
$L__BB1_2:
	add.f64 	%fd13, %fd107, 0dBFF0000000000000;
	add.f64 	%fd14, %fd107, 0d3FF0000000000000;
	rcp.approx.ftz.f64 	%fd15, %fd14;
	neg.f64 	%fd16, %fd14;
	fma.rn.f64 	%fd17, %fd16, %fd15, 0d3FF0000000000000;
	fma.rn.f64 	%fd18, %fd17, %fd17, %fd17;
	fma.rn.f64 	%fd19, %fd18, %fd15, %fd15;
	mul.f64 	%fd20, %fd13, %fd19;
	fma.rn.f64 	%fd21, %fd13, %fd19, %fd20;
	mul.f64 	%fd22, %fd21, %fd21;
	fma.rn.f64 	%fd23, %fd22, 0d3EB0F5FF7D2CAFE2, 0d3ED0F5D241AD3B5A;
	fma.rn.f64 	%fd24, %fd23, %fd22, 0d3EF3B20A75488A3F;
	fma.rn.f64 	%fd25, %fd24, %fd22, 0d3F1745CDE4FAECD5;
	fma.rn.f64 	%fd26, %fd25, %fd22, 0d3F3C71C7258A578B;
	fma.rn.f64 	%fd27, %fd26, %fd22, 0d3F6249249242B910;
	fma.rn.f64 	%fd28, %fd27, %fd22, 0d3F89999999999DFB;
	sub.f64 	%fd29, %fd13, %fd21;
	add.f64 	%fd30, %fd29, %fd29;
	neg.f64 	%fd31, %fd21;
	fma.rn.f64 	%fd32, %fd31, %fd13, %fd30;
	mul.f64 	%fd33, %fd19, %fd32;
	fma.rn.f64 	%fd34, %fd22, %fd28, 0d3FB5555555555555;
	mov.f64 	%fd35, 0d3FB5555555555555;
	sub.f64 	%fd36, %fd35, %fd34;
	fma.rn.f64 	%fd37, %fd22, %fd28, %fd36;
	add.f64 	%fd38, %fd37, 0dBC46A4CB00B9E7B0;
	add.f64 	%fd39, %fd34, %fd38;
	sub.f64 	%fd40, %fd34, %fd39;
	add.f64 	%fd41, %fd38, %fd40;
	mul.rn.f64 	%fd42, %fd21, %fd21;
	neg.f64 	%fd43, %fd42;
	fma.rn.f64 	%fd44, %fd21, %fd21, %fd43;
	{
	.reg .b32 %temp; 
	mov.b64 	{%r22, %temp}, %fd33;
	}
	{
	.reg .b32 %temp; 
	mov.b64 	{%temp, %r23}, %fd33;
	}
	add.s32 	%r24, %r23, 1048576;
	mov.b64 	%fd45, {%r22, %r24};
	fma.rn.f64 	%fd46, %fd21, %fd45, %fd44;
	mul.rn.f64 	%fd47, %fd42, %fd21;
	neg.f64 	%fd48, %fd47;
	fma.rn.f64 	%fd49, %fd42, %fd21, %fd48;
	fma.rn.f64 	%fd50, %fd42, %fd33, %fd49;
	fma.rn.f64 	%fd51, %fd46, %fd21, %fd50;
	mul.rn.f64 	%fd52, %fd39, %fd47;
	neg.f64 	%fd53, %fd52;
	fma.rn.f64 	%fd54, %fd39, %fd47, %fd53;
	fma.rn.f64 	%fd55, %fd39, %fd51, %fd54;
	fma.rn.f64 	%fd56, %fd41, %fd47, %fd55;
	add.f64 	%fd57, %fd52, %fd56;
	sub.f64 	%fd58, %fd52, %fd57;
	add.f64 	%fd59, %fd56, %fd58;
	add.f64 	%fd60, %fd21, %fd57;
	sub.f64 	%fd61, %fd21, %fd60;
	add.f64 	%fd62, %fd57, %fd61;
	add.f64 	%fd63, %fd59, %fd62;
	add.f64 	%fd64, %fd33, %fd63;
	add.f64 	%fd65, %fd60, %fd64;
	sub.f64 	%fd66, %fd60, %fd65;
	add.f64 	%fd67, %fd64, %fd66;
	xor.b32  	%r25, %r45, -2147483648;
	mov.b32 	%r26, 1127219200;
	mov.b64 	%fd68, {%r25, %r26};
	mov.b32 	%r27, -2147483648;
	mov.b64 	%fd69, {%r27, %r26};
	sub.f64 	%fd70, %fd68, %fd69;
	fma.rn.f64 	%fd71, %fd70, 0d3FE62E42FEFA39EF, %fd65;
	fma.rn.f64 	%fd72, %fd70, 0dBFE62E42FEFA39EF, %fd71;
	sub.f64 	%fd73, %fd72, %fd65;
	sub.f64 	%fd74, %fd67, %fd73;
	fma.rn.f64 	%fd75, %fd70, 0d3C7ABC9E3B39803F, %fd74;
	add.f64 	%fd76, %fd71, %fd75;
	sub.f64 	%fd77, %fd71, %fd76;
	add.f64 	%fd78, %fd75, %fd77;
	{
	.reg .b32 %temp; 
	mov.b64 	{%temp, %r28}, %fd10;
	}
	{
	.reg .b32 %temp; 
	mov.b64 	{%r29, %temp}, %fd10;
	}
	shl.b32 	%r30, %r28, 1;
	setp.gt.u32 	%p3, %r30, -33554433;
	and.b32  	%r31, %r28, -15728641;
	selp.b32 	%r32, %r31, %r28, %p3;
	mov.b64 	%fd79, {%r29, %r32};
	mul.rn.f64 	%fd80, %fd76, %fd79;
	neg.f64 	%fd81, %fd80;
	fma.rn.f64 	%fd82, %fd76, %fd79, %fd81;
	fma.rn.f64 	%fd83, %fd78, %fd79, %fd82;
	add.f64 	%fd4, %fd80, %fd83;
	sub.f64 	%fd84, %fd80, %fd4;
	add.f64 	%fd5, %fd83, %fd84;
	fma.rn.f64 	%fd85, %fd4, 0d3FF71547652B82FE, 0d4338000000000000;
	{
	.reg .b32 %temp; 
	mov.b64 	{%r5, %temp}, %fd85;
	}
	mov.f64 	%fd86, 0dC338000000000000;
	add.rn.f64 	%fd87, %fd85, %fd86;
	fma.rn.f64 	%fd88, %fd87, 0dBFE62E42FEFA39EF, %fd4;
	fma.rn.f64 	%fd89, %fd87, 0dBC7ABC9E3B39803F, %fd88;
	fma.rn.f64 	%fd90, %fd89, 0d3E5ADE1569CE2BDF, 0d3E928AF3FCA213EA;
	fma.rn.f64 	%fd91, %fd90, %fd89, 0d3EC71DEE62401315;
	fma.rn.f64 	%fd92, %fd91, %fd89, 0d3EFA01997C89EB71;
	fma.rn.f64 	%fd93, %fd92, %fd89, 0d3F2A01A014761F65;
	fma.rn.f64 	%fd94, %fd93, %fd89, 0d3F56C16C1852B7AF;
	fma.rn.f64 	%fd95, %fd94, %fd89, 0d3F81111111122322;
	fma.rn.f64 	%fd96, %fd95, %fd89, 0d3FA55555555502A1;
	fma.rn.f64 	%fd97, %fd96, %fd89, 0d3FC5555555555511;
	fma.rn.f64 	%fd98, %fd97, %fd89, 0d3FE000000000000B;
	fma.rn.f64 	%fd99, %fd98, %fd89, 0d3FF0000000000000;
	fma.rn.f64 	%fd100, %fd99, %fd89, 0d3FF0000000000000;
	{
	.reg .b32 %temp; 
	mov.b64 	{%r6, %temp}, %fd100;
	}
	{
	.reg .b32 %temp; 
	mov.b64 	{%temp, %r7}, %fd100;
	}
	shl.b32 	%r33, %r5, 20;
	add.s32 	%r34, %r33, %r7;
	mov.b64 	%fd108, {%r6, %r34};
	{
	.reg .b32 %temp; 
	mov.b64 	{%temp, %r35}, %fd4;
	}
	mov.b32 	%f2, %r35;
	abs.f32 	%f1, %f2;
	setp.lt.f32 	%p4, %f1, 0f4086232B;
	@%p4 bra 	$L__BB1_5;
	setp.lt.f64 	%p5, %fd4, 0d0000000000000000;
	add.f64 	%fd101, %fd4, 0d7FF0000000000000;
	selp.f64 	%fd108, 0d0000000000000000, %fd101, %p5;
	setp.geu.f32 	%p6, %f1, 0f40874800;
	@%p6 bra 	$L__BB1_5;
	shr.u32 	%r36, %r5, 31;
	add.s32 	%r37, %r5, %r36;
	shr.s32 	%r38, %r37, 1;
	shl.b32 	%r39, %r38, 20;
	add.s32 	%r40, %r7, %r39;
	mov.b64 	%fd102, {%r6, %r40};
	sub.s32 	%r41, %r5, %r38;
	shl.b32 	%r42, %r41, 20;
	add.s32 	%r43, %r42, 1072693248;
	mov.b32 	%r44, 0;
	mov.b64 	%fd103, {%r44, %r43};
	mul.f64 	%fd108, %fd103, %fd102;
$L__BB1_5:
	abs.f64 	%fd104, %fd108;
	setp.eq.f64 	%p7, %fd104, 0d7FF0000000000000;
	fma.rn.f64 	%fd105, %fd108, %fd5, %fd108;
	selp.f64 	%fd106, %fd108, %fd105, %p7;
	st.param.f64 	[func_retval0], %fd106;
	ret;

}


// ===== COMPILED SASS (sm_100) =====

	.target	sm_100

	.elftype	@"ET_EXEC"


//--------------------- .note.nv.tkinfo           --------------------------
	.section	.note.nv.tkinfo,"",@"SHT_NOTE"
	.sectionflags	@"SHF_NOTE_NV_TKINFO"
	.tkinfo
        /*0018*/ 	.word	0x00000002
        /*0030*/ 	.string	""
        /*0030*/ 	.string	"ptxas"
        /*0030*/ 	.string	"Cuda compilation tools, release 13.0, V13.0.88"
        /*0030*/ 	.string	"Build cuda_13.0.r13.0/compiler.36424714_0"
        /*0030*/ 	.string	"-arch sm_100 -m 64 "



//--------------------- .note.nv.cuinfo           --------------------------
	.section	.note.nv.cuinfo,"",@"SHT_NOTE"
	.sectionflags	@"SHF_NOTE_NV_CUINFO"
        /*0018*/ 	.short	0x0002
        /*001a*/ 	.short	0x0064
        /*001c*/ 	.short	0x0082
	.zero		2


//--------------------- .nv.info                  --------------------------
	.section	.nv.info,"",@"SHT_CUDA_INFO"
	.align	4


	//----- nvinfo : EIATTR_REGCOUNT
	.align		4
        /*0000*/ 	.byte	0x04, 0x2f
        /*0002*/ 	.short	(.L_1 - .L_0)
	.align		4
.L_0:
        /*0004*/ 	.word	index@(_Z15yuyv2yuv_kernalPhS_j)
        /*0008*/ 	.word	0x0000001e


	//----- nvinfo : EIATTR_FRAME_SIZE
	.align		4
.L_1:
        /*000c*/ 	.byte	0x04, 0x11
        /*000e*/ 	.short	(.L_3 - .L_2)
	.align		4
.L_2:
        /*0010*/ 	.word	index@($_Z15yuyv2yuv_kernalPhS_j$__internal_accurate_pow)
        /*0014*/ 	.word	0x00000000


	//----- nvinfo : EIATTR_FRAME_SIZE
	.align		4
.L_3:
        /*0018*/ 	.byte	0x04, 0x11
        /*001a*/ 	.short	(.L_5 - .L_4)
	.align		4
.L_4:
        /*001c*/ 	.word	index@(_Z15yuyv2yuv_kernalPhS_j)
        /*0020*/ 	.word	0x00000000


	//----- nvinfo : EIATTR_MIN_STACK_SIZE
	.align		4
.L_5:
        /*0024*/ 	.byte	0x04, 0x12
        /*0026*/ 	.short	(.L_7 - .L_6)
	.align		4
.L_6:
        /*0028*/ 	.word	index@(_Z15yuyv2yuv_kernalPhS_j)
        /*002c*/ 	.word	0x00000000
.L_7:


//--------------------- .nv.compat                --------------------------
	.section	.nv.compat,"",@"SHT_CUDA_COMPAT_INFO"
	.align	4
        /*0000*/ 	.byte	0x02, 0x09, 0x00, 0x00, 0x02, 0x02, 0x01, 0x00, 0x02, 0x05, 0x05, 0x00, 0x03, 0x07, 0x01, 0x01
        /*0010*/ 	.byte	0x02, 0x03, 0x00, 0x00, 0x02, 0x06, 0x01, 0x00, 0x04, 0x0b, 0x08, 0x00, 0x01, 0x00, 0x00, 0x00
        /*0020*/ 	.byte	0x00, 0x00, 0x00, 0x00


//--------------------- .nv.info._Z15yuyv2yuv_kernalPhS_j --------------------------
	.section	.nv.info._Z15yuyv2yuv_kernalPhS_j,"",@"SHT_CUDA_INFO"
	.sectionflags	@""
	.align	4


	//----- nvinfo : EIATTR_CUDA_API_VERSION
	.align		4
        /*0000*/ 	.byte	0x04, 0x37
        /*0002*/ 	.short	(.L_9 - .L_8)
.L_8:
        /*0004*/ 	.word	0x00000082


	//----- nvinfo : EIATTR_KPARAM_INFO
	.align		4
.L_9:
        /*0008*/ 	.byte	0x04, 0x17
        /*000a*/ 	.short	(.L_11 - .L_10)
.L_10:
        /*000c*/ 	.word	0x00000000
        /*0010*/ 	.short	0x0002
        /*0012*/ 	.short	0x0010
        /*0014*/ 	.byte	0x00, 0xf0, 0x11, 0x00


	//----- nvinfo : EIATTR_KPARAM_INFO
	.align		4
.L_11:
        /*0018*/ 	.byte	0x04, 0x17
        /*001a*/ 	.short	(.L_13 - .L_12)
.L_12:
        /*001c*/ 	.word	0x00000000
        /*0020*/ 	.short	0x0001
        /*0022*/ 	.short	0x0008
        /*0024*/ 	.byte	0x00, 0xf5, 0x21, 0x00


	//----- nvinfo : EIATTR_KPARAM_INFO
	.align		4
.L_13:
        /*0028*/ 	.byte	0x04, 0x17
        /*002a*/ 	.short	(.L_15 - .L_14)
.L_14:
        /*002c*/ 	.word	0x00000000
        /*0030*/ 	.short	0x0000
        /*0032*/ 	.short	0x0000
        /*0034*/ 	.byte	0x00, 0xf5, 0x21, 0x00


	//----- nvinfo : EIATTR_SPARSE_MMA_MASK
	.align		4
.L_15:
        /*0038*/ 	.byte	0x03, 0x50
        /*003a*/ 	.short	0x0000


	//----- nvinfo : EIATTR_MAXREG_COUNT
	.align		4
        /*003c*/ 	.byte	0x03, 0x1b
        /*003e*/ 	.short	0x00ff


	//----- nvinfo : EIATTR_NUM_BARRIERS
	.align		4
        /*0040*/ 	.byte	0x02, 0x4c
        /*0042*/ 	.byte	0x01
	.zero		1


	//----- nvinfo : EIATTR_MERCURY_ISA_VERSION
	.align		4
        /*0044*/ 	.byte	0x03, 0x5f
        /*0046*/ 	.short	0x0101


	//----- nvinfo : EIATTR_VRC_CTA_INIT_COUNT
	.align		4
        /*0048*/ 	.byte	0x02, 0x4a
	.zero		1
	.zero		1


	//----- nvinfo : EIATTR_EXIT_INSTR_OFFSETS
	.align		4
        /*004c*/ 	.byte	0x04, 0x1c
        /*004e*/ 	.short	(.L_17 - .L_16)


	//   ....[0]....
.L_16:
        /*0050*/ 	.word	0x00000360


	//----- nvinfo : EIATTR_CRS_STACK_SIZE
	.align		4
.L_17:
        /*0054*/ 	.byte	0x04, 0x1e
        /*0056*/ 	.short	(.L_19 - .L_18)
.L_18:
        /*0058*/ 	.word	0x00000000


	//----- nvinfo : EIATTR_CBANK_PARAM_SIZE
	.align		4
.L_19:
        /*005c*/ 	.byte	0x03, 0x19
        /*005e*/ 	.short	0x0014


	//----- nvinfo : EIATTR_PARAM_CBANK
	.align		4
        /*0060*/ 	.byte	0x04, 0x0a
        /*0062*/ 	.short	(.L_21 - .L_20)
	.align		4
.L_20:
        /*0064*/ 	.word	index@(.nv.constant0._Z15yuyv2yuv_kernalPhS_j)
        /*0068*/ 	.short	0x0380
        /*006a*/ 	.short	0x0014


	//----- nvinfo : EIATTR_SW_WAR
	.align		4
.L_21:
        /*006c*/ 	.byte	0x04, 0x36
        /*006e*/ 	.short	(.L_23 - .L_22)
.L_22:
        /*0070*/ 	.word	0x00000008
.L_23:


//--------------------- .nv.callgraph             --------------------------
	.section	.nv.callgraph,"",@"SHT_CUDA_CALLGRAPH"
	.align	4
	.sectionentsize	8
	.align		4
        /*0000*/ 	.word	0x00000000
	.align		4
        /*0004*/ 	.word	0xffffffff
	.align		4
        /*0008*/ 	.word	0x00000000
	.align		4
        /*000c*/ 	.word	0xfffffffe
	.align		4
        /*0010*/ 	.word	0x00000000
	.align		4
        /*0014*/ 	.word	0xfffffffd
	.align		4
        /*0018*/ 	.word	0x00000000
	.align		4
        /*001c*/ 	.word	0xfffffffc


//--------------------- .text._Z15yuyv2yuv_kernalPhS_j --------------------------
	.section	.text._Z15yuyv2yuv_kernalPhS_j,"ax",@progbits
	.align	128
        .global         _Z15yuyv2yuv_kernalPhS_j
        .type           _Z15yuyv2yuv_kernalPhS_j,@function
        .size           _Z15yuyv2yuv_kernalPhS_j,(.L_x_3 - _Z15yuyv2yuv_kernalPhS_j)
        .other          _Z15yuyv2yuv_kernalPhS_j,@"STO_CUDA_ENTRY STV_DEFAULT"
_Z15yuyv2yuv_kernalPhS_j:
.text._Z15yuyv2yuv_kernalPhS_j:
[----:B------:R-:W-:Y:S01]  /*0000*/  LDC R1, c[0x0][0x37c] ;  /* 0x0000df00ff017b82 */ /* 0x000fe20000000800 */
[----:B------:R-:W0:Y:S07]  /*0010*/  S2R R9, SR_TID.X ;  /* 0x0000000000097919 */ /* 0x000e2e0000002100 */
[----:B------:R-:W1:Y:S01]  /*0020*/  S2UR UR4, SR_CTAID.X ;  /* 0x00000000000479c3 */ /* 0x000e620000002500 */
[----:B------:R-:W2:Y:S01]  /*0030*/  LDCU.64 UR8, c[0x0][0x380] ;  /* 0x00007000ff0877ac */ /* 0x000ea20008000a00 */
[----:B------:R-:W3:Y:S06]  /*0040*/  LDCU.64 UR6, c[0x0][0x358] ;  /* 0x00006b00ff0677ac */ /* 0x000eec0008000a00 */
[----:B------:R-:W1:Y:S01]  /*0050*/  LDC R0, c[0x0][0x390] ;  /* 0x0000e400ff007b82 */ /* 0x000e620000000800 */
[----:B0-----:R-:W-:-:S02]  /*0060*/  IMAD.SHL.U32 R27, R9, 0x2, RZ ;  /* 0x00000002091b7824 */ /* 0x001fc400078e00ff */
[----:B-1----:R-:W-:-:S04]  /*0070*/  IMAD R0, R0, UR4, RZ ;  /* 0x0000000400007c24 */ /* 0x002fc8000f8e02ff */
[----:B------:R-:W-:-:S05]  /*0080*/  IMAD R3, R0, 0x2, R27 ;  /* 0x0000000200037824 */ /* 0x000fca00078e021b */
[----:B--2---:R-:W-:-:S04]  /*0090*/  IADD3 R2, P0, PT, R3, UR8, RZ ;  /* 0x0000000803027c10 */ /* 0x004fc8000ff1e0ff */
[----:B------:R-:W-:Y:S01]  /*00a0*/  LEA.HI.X.SX32 R3, R3, UR9, 0x1, P0 ;  /* 0x0000000903037c11 */ /* 0x000fe200080f0eff */
[----:B------:R-:W0:Y:S01]  /*00b0*/  S2UR UR5, SR_CgaCtaId ;  /* 0x00000000000579c3 */ /* 0x000e220000008800 */
[----:B------:R-:W-:Y:S01]  /*00c0*/  UMOV UR4, 0x400 ;  /* 0x0000040000047882 */ /* 0x000fe20000000000 */
[----:B------:R-:W-:Y:S01]  /*00d0*/  LOP3.LUT R26, R9, 0x1, RZ, 0xc0, !PT ;  /* 0x00000001091a7812 */ /* 0x000fe200078ec0ff */
[----:B------:R-:W1:Y:S01]  /*00e0*/  LDCU.64 UR8, c[0x0][0x388] ;  /* 0x00007100ff0877ac */ /* 0x000e620008000a00 */
[----:B---3--:R-:W2:Y:S04]  /*00f0*/  LDG.E.U8 R4, desc[UR6][R2.64] ;  /* 0x0000000602047981 */ /* 0x008ea8000c1e1100 */
[----:B------:R1:W2:Y:S01]  /*0100*/  LDG.E.U8 R5, desc[UR6][R2.64+0x1] ;  /* 0x0000010602057981 */ /* 0x0002a2000c1e1100 */
[----:B------:R-:W-:Y:S01]  /*0110*/  IMAD.IADD R0, R0, 0x1, R9 ;  /* 0x0000000100007824 */ /* 0x000fe200078e0209 */
[----:B------:R-:W-:Y:S03]  /*0120*/  BSSY.RECONVERGENT B0, `(.L_x_0) ;  /* 0x0000015000007945 */ /* 0x000fe60003800200 */
[----:B------:R-:W-:-:S05]  /*0130*/  IMAD R0, R0, 0x3, RZ ;  /* 0x0000000300007824 */ /* 0x000fca00078e02ff */
[----:B-1----:R-:W-:Y:S01]  /*0140*/  IADD3 R2, P0, PT, R0, UR8, RZ ;  /* 0x0000000800027c10 */ /* 0x002fe2000ff1e0ff */
[----:B0-----:R-:W-:Y:S01]  /*0150*/  ULEA UR4, UR5, UR4, 0x18 ;  /* 0x0000000405047291 */ /* 0x001fe2000f8ec0ff */
[----:B--2---:R-:W-:Y:S02]  /*0160*/  PRMT R8, R5, 0x7604, R4 ;  /* 0x0000760405087816 */ /* 0x004fe40000000004 */
[----:B------:R-:W0:Y:S06]  /*0170*/  I2F.F64.U32 R4, R26 ;  /* 0x0000001a00047312 */ /* 0x000e2c0000201800 */
[----:B------:R-:W-:Y:S01]  /*0180*/  STS.U16 [R27+UR4], R8 ;  /* 0x000000081b007988 */ /* 0x000fe20008000404 */
[----:B------:R-:W-:Y:S01]  /*0190*/  BAR.SYNC.DEFER_BLOCKING 0x0 ;  /* 0x0000000000007b1d */ /* 0x000fe20000010000 */
[----:B0-----:R-:W-:-:S04]  /*01a0*/  SHF.R.U32.HI R3, RZ, 0x14, R5 ;  /* 0x00000014ff037819 */ /* 0x001fc80000011605 */
[----:B------:R-:W-:Y:S02]  /*01b0*/  LOP3.LUT R6, R3, 0x7ff, RZ, 0xc0, !PT ;  /* 0x000007ff03067812 */ /* 0x000fe400078ec0ff */
[----:B------:R-:W-:-:S03]  /*01c0*/  LEA.HI.X.SX32 R3, R0, UR9, 0x1, P0 ;  /* 0x0000000900037c11 */ /* 0x000fc600080f0eff */
[----:B------:R-:W-:-:S05]  /*01d0*/  VIADD R9, R6, 0xfffffc0c ;  /* 0xfffffc0c06097836 */ /* 0x000fca0000000000 */
[CC--:B------:R-:W-:Y:S01]  /*01e0*/  SHF.L.U32 R0, R4.reuse, R9.reuse, RZ ;  /* 0x0000000904007219 */ /* 0x0c0fe200000006ff */
[----:B------:R0:W1:Y:S01]  /*01f0*/  LDS.U8 R7, [R27+UR4] ;  /* 0x000000041b077984 */ /* 0x0000620008000000 */
[----:B------:R-:W-:Y:S02]  /*0200*/  SHF.L.U64.HI R9, R4, R9, R5 ;  /* 0x0000000904097219 */ /* 0x000fe40000010205 */
[----:B------:R-:W-:Y:S02]  /*0210*/  ISETP.NE.U32.AND P0, PT, R0, RZ, PT ;  /* 0x000000ff0000720c */ /* 0x000fe40003f05070 */
[----:B------:R-:W-:Y:S02]  /*0220*/  MOV R0, 0x270 ;  /* 0x0000027000007802 */ /* 0x000fe40000000f00 */
[----:B------:R-:W-:Y:S01]  /*0230*/  ISETP.NE.AND.EX P0, PT, R9, -0x80000000, PT, P0 ;  /* 0x800000000900780c */ /* 0x000fe20003f05300 */
[----:B0-----:R-:W-:Y:S01]  /*0240*/  VIADD R27, R27, UR4 ;  /* 0x000000041b1b7c36 */ /* 0x001fe20008000000 */
[----:B-1----:R0:W-:Y:S11]  /*0250*/  STG.E.U8 desc[UR6][R2.64], R7 ;  /* 0x0000000702007986 */ /* 0x0021f6000c101106 */
[----:B0-----:R-:W-:Y:S05]  /*0260*/  CALL.REL.NOINC `($_Z15yuyv2yuv_kernalPhS_j$__internal_accurate_pow) ;  /* 0x0000000000407944 */ /* 0x001fea0003c00000 */
[----:B------:R-:W-:Y:S05]  /*0270*/  BSYNC.RECONVERGENT B0 ;  /* 0x0000000000007941 */ /* 0x000fea0003800200 */
.L_x_0:
[----:B------:R-:W-:Y:S01]  /*0280*/  IMAD.MOV.U32 R4, RZ, RZ, R7 ;  /* 0x000000ffff047224 */ /* 0x000fe200078e0007 */
[----:B------:R-:W-:Y:S01]  /*0290*/  ISETP.NE.AND P1, PT, R26, RZ, PT ;  /* 0x000000ff1a00720c */ /* 0x000fe20003f25270 */
[----:B------:R-:W-:-:S06]  /*02a0*/  IMAD.MOV.U32 R5, RZ, RZ, R10 ;  /* 0x000000ffff057224 */ /* 0x000fcc00078e000a */
[----:B------:R-:W-:-:S10]  /*02b0*/  DADD R4, -RZ, -R4 ;  /* 0x00000000ff047229 */ /* 0x000fd40000000904 */
[----:B------:R-:W-:Y:S02]  /*02c0*/  FSEL R4, R4, R7, !P0 ;  /* 0x0000000704047208 */ /* 0x000fe40004000000 */
[----:B------:R-:W-:Y:S02]  /*02d0*/  FSEL R5, R5, R10, !P0 ;  /* 0x0000000a05057208 */ /* 0x000fe40004000000 */
[----:B------:R-:W-:Y:S02]  /*02e0*/  FSEL R4, R4, RZ, P1 ;  /* 0x000000ff04047208 */ /* 0x000fe40000800000 */
[----:B------:R-:W-:-:S04]  /*02f0*/  FSEL R5, R5, 1.875, P1 ;  /* 0x3ff0000005057808 */ /* 0x000fc80000800000 */
[----:B------:R-:W0:Y:S02]  /*0300*/  F2I.F64.TRUNC R4, R4 ;  /* 0x0000000400047311 */ /* 0x000e24000030d100 */
[----:B0-----:R-:W-:-:S05]  /*0310*/  IMAD.IADD R27, R27, 0x1, R4 ;  /* 0x000000011b1b7824 */ /* 0x001fca00078e0204 */
[----:B------:R-:W0:Y:S04]  /*0320*/  LDS.U8 R7, [R27] ;  /* 0x000000001b077984 */ /* 0x000e280000000000 */
[----:B------:R-:W1:Y:S04]  /*0330*/  LDS.U8 R9, [R27+0x2] ;  /* 0x000002001b097984 */ /* 0x000e680000000000 */
[----:B0-----:R-:W-:Y:S04]  /*0340*/  STG.E.U8 desc[UR6][R2.64+0x1], R7 ;  /* 0x0000010702007986 */ /* 0x001fe8000c101106 */
[----:B-1----:R-:W-:Y:S01]  /*0350*/  STG.E.U8 desc[UR6][R2.64+0x2], R9 ;  /* 0x0000020902007986 */ /* 0x002fe2000c101106 */
[----:B------:R-:W-:Y:S05]  /*0360*/  EXIT ;  /* 0x000000000000794d */ /* 0x000fea0003800000 */
        .type           $_Z15yuyv2yuv_kernalPhS_j$__internal_accurate_pow,@function
        .size           $_Z15yuyv2yuv_kernalPhS_j$__internal_accurate_pow,(.L_x_3 - $_Z15yuyv2yuv_kernalPhS_j$__internal_accurate_pow)
$_Z15yuyv2yuv_kernalPhS_j$__internal_accurate_pow:
[----:B------:R-:W0:Y:S01]  /*0370*/  MUFU.RCP64H R15, 2 ;  /* 0x40000000000f7908 */ /* 0x000e220000001800 */
[----:B------:R-:W-:Y:S01]  /*0380*/  IMAD.MOV.U32 R6, RZ, RZ, 0x0 ;  /* 0x00000000ff067424 */ /* 0x000fe200078e00ff */
[----:B------:R-:W-:Y:S01]  /*0390*/  UMOV UR4, 0x7d2cafe2 ;  /* 0x7d2cafe200047882 */ /* 0x000fe20000000000 */
[----:B------:R-:W-:Y:S01]  /*03a0*/  IMAD.MOV.U32 R7, RZ, RZ, 0x40000000 ;  /* 0x40000000ff077424 */ /* 0x000fe200078e00ff */
[----:B------:R-:W-:Y:S01]  /*03b0*/  UMOV UR5, 0x3eb0f5ff ;  /* 0x3eb0f5ff00057882 */ /* 0x000fe20000000000 */
[----:B------:R-:W-:Y:S01]  /*03c0*/  IMAD.MOV.U32 R14, RZ, RZ, RZ ;  /* 0x000000ffff0e7224 */ /* 0x000fe200078e00ff */
[----:B------:R-:W-:Y:S01]  /*03d0*/  UMOV UR8, 0x3b39803f ;  /* 0x3b39803f00087882 */ /* 0x000fe20000000000 */
[----:B------:R-:W-:Y:S01]  /*03e0*/  IMAD.MOV.U32 R8, RZ, RZ, 0x41ad3b5a ;  /* 0x41ad3b5aff087424 */ /* 0x000fe200078e00ff */
[----:B------:R-:W-:Y:S01]  /*03f0*/  UMOV UR9, 0x3c7abc9e ;  /* 0x3c7abc9e00097882 */ /* 0x000fe20000000000 */
[----:B------:R-:W-:Y:S02]  /*0400*/  IMAD.MOV.U32 R9, RZ, RZ, 0x3ed0f5d2 ;  /* 0x3ed0f5d2ff097424 */ /* 0x000fe400078e00ff */
[----:B0-----:R-:W-:-:S08]  /*0410*/  DFMA R6, R14, -R6, 1 ;  /* 0x3ff000000e06742b */ /* 0x001fd00000000806 */
[----:B------:R-:W-:-:S08]  /*0420*/  DFMA R6, R6, R6, R6 ;  /* 0x000000060606722b */ /* 0x000fd00000000006 */
[----:B------:R-:W-:-:S08]  /*0430*/  DFMA R14, R14, R6, R14 ;  /* 0x000000060e0e722b */ /* 0x000fd0000000000e */
[----:B------:R-:W-:-:S08]  /*0440*/  DMUL R6, RZ, R14 ;  /* 0x0000000eff067228 */ /* 0x000fd00000000000 */
[----:B------:R-:W-:-:S08]  /*0450*/  DFMA R6, RZ, R14, R6 ;  /* 0x0000000eff06722b */ /* 0x000fd00000000006 */
[----:B------:R-:W-:Y:S02]  /*0460*/  DMUL R12, R6, R6 ;  /* 0x00000006060c7228 */ /* 0x000fe40000000000 */
[----:B------:R-:W-:-:S06]  /*0470*/  DADD R10, RZ, -R6 ;  /* 0x00000000ff0a7229 */ /* 0x000fcc0000000806 */
[----:B------:R-:W-:Y:S01]  /*0480*/  DFMA R8, R12, UR4, R8 ;  /* 0x000000040c087c2b */ /* 0x000fe20008000008 */
[----:B------:R-:W-:Y:S01]  /*0490*/  UMOV UR4, 0x75488a3f ;  /* 0x75488a3f00047882 */ /* 0x000fe20000000000 */
[----:B------:R-:W-:Y:S01]  /*04a0*/  UMOV UR5, 0x3ef3b20a ;  /* 0x3ef3b20a00057882 */ /* 0x000fe20000000000 */
[----:B------:R-:W-:Y:S02]  /*04b0*/  DADD R18, R10, R10 ;  /* 0x000000000a127229 */ /* 0x000fe4000000000a */
[----:B------:R-:W-:-:S03]  /*04c0*/  DMUL R10, R6, R6 ;  /* 0x00000006060a7228 */ /* 0x000fc60000000000 */
[----:B------:R-:W-:Y:S01]  /*04d0*/  DFMA R8, R12, R8, UR4 ;  /* 0x000000040c087e2b */ /* 0x000fe20008000008 */
[----:B------:R-:W-:Y:S01]  /*04e0*/  UMOV UR4, 0xe4faecd5 ;  /* 0xe4faecd500047882 */ /* 0x000fe20000000000 */
[----:B------:R-:W-:Y:S01]  /*04f0*/  UMOV UR5, 0x3f1745cd ;  /* 0x3f1745cd00057882 */ /* 0x000fe20000000000 */
[----:B------:R-:W-:-:S05]  /*0500*/  DFMA R18, RZ, -R6, R18 ;  /* 0x80000006ff12722b */ /* 0x000fca0000000012 */
[----:B------:R-:W-:Y:S01]  /*0510*/  DFMA R8, R12, R8, UR4 ;  /* 0x000000040c087e2b */ /* 0x000fe20008000008 */
[----:B------:R-:W-:Y:S01]  /*0520*/  UMOV UR4, 0x258a578b ;  /* 0x258a578b00047882 */ /* 0x000fe20000000000 */
[----:B------:R-:W-:Y:S01]  /*0530*/  UMOV UR5, 0x3f3c71c7 ;  /* 0x3f3c71c700057882 */ /* 0x000fe20000000000 */
[----:B------:R-:W-:-:S05]  /*0540*/  DMUL R14, R14, R18 ;  /* 0x000000120e0e7228 */ /* 0x000fca0000000000 */
[----:B------:R-:W-:Y:S01]  /*0550*/  DFMA R8, R12, R8, UR4 ;  /* 0x000000040c087e2b */ /* 0x000fe20008000008 */
[----:B------:R-:W-:Y:S01]  /*0560*/  UMOV UR4, 0x9242b910 ;  /* 0x9242b91000047882 */ /* 0x000fe20000000000 */
[----:B------:R-:W-:-:S03]  /*0570*/  UMOV UR5, 0x3f624924 ;  /* 0x3f62492400057882 */ /* 0x000fc60000000000 */
[----:B------:R-:W-:Y:S02]  /*0580*/  VIADD R23, R15, 0x100000 ;  /* 0x001000000f177836 */ /* 0x000fe40000000000 */
[----:B------:R-:W-:Y:S01]  /*0590*/  IMAD.MOV.U32 R22, RZ, RZ, R14 ;  /* 0x000000ffff167224 */ /* 0x000fe200078e000e */
[----:B------:R-:W-:Y:S01]  /*05a0*/  DFMA R8, R12, R8, UR4 ;  /* 0x000000040c087e2b */ /* 0x000fe20008000008 */
[----:B------:R-:W-:Y:S01]  /*05b0*/  UMOV UR4, 0x99999dfb ;  /* 0x99999dfb00047882 */ /* 0x000fe20000000000 */
[----:B------:R-:W-:-:S06]  /*05c0*/  UMOV UR5, 0x3f899999 ;  /* 0x3f89999900057882 */ /* 0x000fcc0000000000 */
[----:B------:R-:W-:Y:S01]  /*05d0*/  DFMA R16, R12, R8, UR4 ;  /* 0x000000040c107e2b */ /* 0x000fe20008000008 */
[----:B------:R-:W-:Y:S01]  /*05e0*/  UMOV UR4, 0x55555555 ;  /* 0x5555555500047882 */ /* 0x000fe20000000000 */
[----:B------:R-:W-:-:S06]  /*05f0*/  UMOV UR5, 0x3fb55555 ;  /* 0x3fb5555500057882 */ /* 0x000fcc0000000000 */
[----:B------:R-:W-:-:S08]  /*0600*/  DFMA R8, R12, R16, UR4 ;  /* 0x000000040c087e2b */ /* 0x000fd00008000010 */
[----:B------:R-:W-:Y:S01]  /*0610*/  DADD R20, -R8, UR4 ;  /* 0x0000000408147e29 */ /* 0x000fe20008000100 */
[----:B------:R-:W-:Y:S01]  /*0620*/  UMOV UR4, 0xb9e7b0 ;  /* 0x00b9e7b000047882 */ /* 0x000fe20000000000 */
[----:B------:R-:W-:-:S06]  /*0630*/  UMOV UR5, 0x3c46a4cb ;  /* 0x3c46a4cb00057882 */ /* 0x000fcc0000000000 */
[----:B------:R-:W-:Y:S02]  /*0640*/  DFMA R16, R12, R16, R20 ;  /* 0x000000100c10722b */ /* 0x000fe40000000014 */
[C---:B------:R-:W-:Y:S02]  /*0650*/  DMUL R12, R6.reuse, R10 ;  /* 0x0000000a060c7228 */ /* 0x040fe40000000000 */
[----:B------:R-:W-:-:S04]  /*0660*/  DFMA R20, R6, R6, -R10 ;  /* 0x000000060614722b */ /* 0x000fc8000000080a */
[----:B------:R-:W-:Y:S01]  /*0670*/  DADD R16, R16, -UR4 ;  /* 0x8000000410107e29 */ /* 0x000fe20008000000 */
[----:B------:R-:W-:Y:S01]  /*0680*/  UMOV UR4, 0xfefa39ef ;  /* 0xfefa39ef00047882 */ /* 0x000fe20000000000 */
[C---:B------:R-:W-:Y:S01]  /*0690*/  DFMA R18, R6.reuse, R10, -R12 ;  /* 0x0000000a0612722b */ /* 0x040fe2000000080c */
[----:B------:R-:W-:Y:S01]  /*06a0*/  UMOV UR5, 0x3fe62e42 ;  /* 0x3fe62e4200057882 */ /* 0x000fe20000000000 */
[----:B------:R-:W-:-:S04]  /*06b0*/  DFMA R20, R6, R22, R20 ;  /* 0x000000160614722b */ /* 0x000fc80000000014 */
[----:B------:R-:W-:Y:S02]  /*06c0*/  DADD R24, R8, R16 ;  /* 0x0000000008187229 */ /* 0x000fe40000000010 */
[----:B------:R-:W-:-:S06]  /*06d0*/  DFMA R18, R14, R10, R18 ;  /* 0x0000000a0e12722b */ /* 0x000fcc0000000012 */
[----:B------:R-:W-:Y:S02]  /*06e0*/  DMUL R10, R24, R12 ;  /* 0x0000000c180a7228 */ /* 0x000fe40000000000 */
[----:B------:R-:W-:Y:S02]  /*06f0*/  DFMA R18, R6, R20, R18 ;  /* 0x000000140612722b */ /* 0x000fe40000000012 */
[----:B------:R-:W-:-:S04]  /*0700*/  DADD R20, R8, -R24 ;  /* 0x0000000008147229 */ /* 0x000fc80000000818 */
[----:B------:R-:W-:-:S04]  /*0710*/  DFMA R8, R24, R12, -R10 ;  /* 0x0000000c1808722b */ /* 0x000fc8000000080a */
[----:B------:R-:W-:-:S04]  /*0720*/  DADD R20, R16, R20 ;  /* 0x0000000010147229 */ /* 0x000fc80000000014 */
[----:B------:R-:W-:-:S08]  /*0730*/  DFMA R8, R24, R18, R8 ;  /* 0x000000121808722b */ /* 0x000fd00000000008 */
[----:B------:R-:W-:-:S08]  /*0740*/  DFMA R20, R20, R12, R8 ;  /* 0x0000000c1414722b */ /* 0x000fd00000000008 */
[----:B------:R-:W-:-:S08]  /*0750*/  DADD R12, R10, R20 ;  /* 0x000000000a0c7229 */ /* 0x000fd00000000014 */
[--C-:B------:R-:W-:Y:S02]  /*0760*/  DADD R8, R6, R12.reuse ;  /* 0x0000000006087229 */ /* 0x100fe4000000000c */
[----:B------:R-:W-:-:S06]  /*0770*/  DADD R10, R10, -R12 ;  /* 0x000000000a0a7229 */ /* 0x000fcc000000080c */
[----:B------:R-:W-:Y:S02]  /*0780*/  DADD R6, R6, -R8 ;  /* 0x0000000006067229 */ /* 0x000fe40000000808 */
[----:B------:R-:W-:-:S06]  /*0790*/  DADD R10, R20, R10 ;  /* 0x00000000140a7229 */ /* 0x000fcc000000000a */
[----:B------:R-:W-:-:S08]  /*07a0*/  DADD R6, R12, R6 ;  /* 0x000000000c067229 */ /* 0x000fd00000000006 */
[----:B------:R-:W-:-:S08]  /*07b0*/  DADD R6, R10, R6 ;  /* 0x000000000a067229 */ /* 0x000fd00000000006 */
[----:B------:R-:W-:-:S08]  /*07c0*/  DADD R14, R14, R6 ;  /* 0x000000000e0e7229 */ /* 0x000fd00000000006 */
[----:B------:R-:W-:-:S08]  /*07d0*/  DADD R10, R8, R14 ;  /* 0x00000000080a7229 */ /* 0x000fd0000000000e */
[--C-:B------:R-:W-:Y:S02]  /*07e0*/  DFMA R6, RZ, UR4, R10.reuse ;  /* 0x00000004ff067c2b */ /* 0x100fe4000800000a */
[----:B------:R-:W-:-:S06]  /*07f0*/  DADD R8, R8, -R10 ;  /* 0x0000000008087229 */ /* 0x000fcc000000080a */
[----:B------:R-:W-:Y:S02]  /*0800*/  DFMA R12, RZ, -UR4, R6 ;  /* 0x80000004ff0c7c2b */ /* 0x000fe40008000006 */
[----:B------:R-:W-:-:S06]  /*0810*/  DADD R8, R14, R8 ;  /* 0x000000000e087229 */ /* 0x000fcc0000000008 */
[----:B------:R-:W-:Y:S01]  /*0820*/  DADD R12, -R10, R12 ;  /* 0x000000000a0c7229 */ /* 0x000fe2000000010c */
[----:B------:R-:W-:-:S05]  /*0830*/  IMAD.SHL.U32 R10, R5, 0x2, RZ ;  /* 0x00000002050a7824 */ /* 0x000fca00078e00ff */
[----:B------:R-:W-:Y:S02]  /*0840*/  ISETP.GT.U32.AND P1, PT, R10, -0x2000001, PT ;  /* 0xfdffffff0a00780c */ /* 0x000fe40003f24070 */
[----:B------:R-:W-:Y:S01]  /*0850*/  DADD R8, R8, -R12 ;  /* 0x0000000008087229 */ /* 0x000fe2000000080c */
[----:B------:R-:W-:Y:S01]  /*0860*/  LOP3.LUT R13, R5, 0xff0fffff, RZ, 0xc0, !PT ;  /* 0xff0fffff050d7812 */ /* 0x000fe200078ec0ff */
[----:B------:R-:W-:-:S03]  /*0870*/  IMAD.MOV.U32 R12, RZ, RZ, R4 ;  /* 0x000000ffff0c7224 */ /* 0x000fc600078e0004 */
[----:B------:R-:W-:-:S03]  /*0880*/  SEL R13, R13, R5, P1 ;  /* 0x000000050d0d7207 */ /* 0x000fc60000800000 */
[----:B------:R-:W-:-:S08]  /*0890*/  DFMA R8, RZ, UR8, R8 ;  /* 0x00000008ff087c2b */ /* 0x000fd00008000008 */
[----:B------:R-:W-:-:S08]  /*08a0*/  DADD R10, R6, R8 ;  /* 0x00000000060a7229 */ /* 0x000fd00000000008 */
[----:B------:R-:W-:Y:S02]  /*08b0*/  DADD R6, R6, -R10 ;  /* 0x0000000006067229 */ /* 0x000fe4000000080a */
[----:B------:R-:W-:-:S06]  /*08c0*/  DMUL R4, R10, R12 ;  /* 0x0000000c0a047228 */ /* 0x000fcc0000000000 */
[----:B------:R-:W-:Y:S02]  /*08d0*/  DADD R6, R8, R6 ;  /* 0x0000000008067229 */ /* 0x000fe40000000006 */
[----:B------:R-:W-:Y:S01]  /*08e0*/  DFMA R10, R10, R12, -R4 ;  /* 0x0000000c0a0a722b */ /* 0x000fe20000000804 */
[----:B------:R-:W-:Y:S02]  /*08f0*/  IMAD.MOV.U32 R8, RZ, RZ, 0x652b82fe ;  /* 0x652b82feff087424 */ /* 0x000fe400078e00ff */
[----:B------:R-:W-:-:S05]  /*0900*/  IMAD.MOV.U32 R9, RZ, RZ, 0x3ff71547 ;  /* 0x3ff71547ff097424 */ /* 0x000fca00078e00ff */
[----:B------:R-:W-:-:S08]  /*0910*/  DFMA R10, R6, R12, R10 ;  /* 0x0000000c060a722b */ /* 0x000fd0000000000a */
[----:B------:R-:W-:-:S08]  /*0920*/  DADD R6, R4, R10 ;  /* 0x0000000004067229 */ /* 0x000fd0000000000a */
[----:B------:R-:W-:Y:S02]  /*0930*/  DFMA R8, R6, R8, 6.75539944105574400000e+15 ;  /* 0x433800000608742b */ /* 0x000fe40000000008 */
[----:B------:R-:W-:Y:S01]  /*0940*/  FSETP.GEU.AND P1, PT, |R7|, 4.1917929649353027344, PT ;  /* 0x4086232b0700780b */ /* 0x000fe20003f2e200 */
[----:B------:R-:W-:-:S05]  /*0950*/  DADD R4, R4, -R6 ;  /* 0x0000000004047229 */ /* 0x000fca0000000806 */
[----:B------:R-:W-:-:S03]  /*0960*/  DADD R12, R8, -6.75539944105574400000e+15 ;  /* 0xc3380000080c7429 */ /* 0x000fc60000000000 */
[----:B------:R-:W-:-:S05]  /*0970*/  DADD R10, R10, R4 ;  /* 0x000000000a0a7229 */ /* 0x000fca0000000004 */
[----:B------:R-:W-:Y:S01]  /*0980*/  DFMA R14, R12, -UR4, R6 ;  /* 0x800000040c0e7c2b */ /* 0x000fe20008000006 */
[----:B------:R-:W-:Y:S01]  /*0990*/  UMOV UR4, 0x3b39803f ;  /* 0x3b39803f00047882 */ /* 0x000fe20000000000 */
[----:B------:R-:W-:-:S06]  /*09a0*/  UMOV UR5, 0x3c7abc9e ;  /* 0x3c7abc9e00057882 */ /* 0x000fcc0000000000 */
[----:B------:R-:W-:Y:S01]  /*09b0*/  DFMA R12, R12, -UR4, R14 ;  /* 0x800000040c0c7c2b */ /* 0x000fe2000800000e */
[----:B------:R-:W-:Y:S01]  /*09c0*/  UMOV UR4, 0x69ce2bdf ;  /* 0x69ce2bdf00047882 */ /* 0x000fe20000000000 */
[----:B------:R-:W-:Y:S01]  /*09d0*/  IMAD.MOV.U32 R14, RZ, RZ, -0x35dec16 ;  /* 0xfca213eaff0e7424 */ /* 0x000fe200078e00ff */
[----:B------:R-:W-:Y:S01]  /*09e0*/  UMOV UR5, 0x3e5ade15 ;  /* 0x3e5ade1500057882 */ /* 0x000fe20000000000 */
[----:B------:R-:W-:-:S06]  /*09f0*/  IMAD.MOV.U32 R15, RZ, RZ, 0x3e928af3 ;  /* 0x3e928af3ff0f7424 */ /* 0x000fcc00078e00ff */
[----:B------:R-:W-:Y:S01]  /*0a00*/  DFMA R14, R12, UR4, R14 ;  /* 0x000000040c0e7c2b */ /* 0x000fe2000800000e */
[----:B------:R-:W-:Y:S01]  /*0a10*/  UMOV UR4, 0x62401315 ;  /* 0x6240131500047882 */ /* 0x000fe20000000000 */
[----:B------:R-:W-:-:S06]  /*0a20*/  UMOV UR5, 0x3ec71dee ;  /* 0x3ec71dee00057882 */ /* 0x000fcc0000000000 */
[----:B------:R-:W-:Y:S01]  /*0a30*/  DFMA R14, R12, R14, UR4 ;  /* 0x000000040c0e7e2b */ /* 0x000fe2000800000e */
        /* <DEDUP_REMOVED lines=20> */
[----:B------:R-:W-:-:S08]  /*0b80*/  DFMA R14, R12, R14, UR4 ;  /* 0x000000040c0e7e2b */ /* 0x000fd0000800000e */
[----:B------:R-:W-:-:S08]  /*0b90*/  DFMA R14, R12, R14, 1 ;  /* 0x3ff000000c0e742b */ /* 0x000fd0000000000e */
[----:B------:R-:W-:-:S10]  /*0ba0*/  DFMA R12, R12, R14, 1 ;  /* 0x3ff000000c0c742b */ /* 0x000fd4000000000e */
[----:B------:R-:W-:Y:S02]  /*0bb0*/  IMAD R5, R8, 0x100000, R13 ;  /* 0x0010000008057824 */ /* 0x000fe400078e020d */
[----:B------:R-:W-:Y:S01]  /*0bc0*/  IMAD.MOV.U32 R4, RZ, RZ, R12 ;  /* 0x000000ffff047224 */ /* 0x000fe200078e000c */
[----:B------:R-:W-:Y:S06]  /*0bd0*/  @!P1 BRA `(.L_x_1) ;  /* 0x0000000000309947 */ /* 0x000fec0003800000 */
[----:B------:R-:W-:Y:S01]  /*0be0*/  FSETP.GEU.AND P2, PT, |R7|, 4.2275390625, PT ;  /* 0x408748000700780b */ /* 0x000fe20003f4e200 */
[C---:B------:R-:W-:Y:S02]  /*0bf0*/  DADD R14, R6.reuse, +INF ;  /* 0x7ff00000060e7429 */ /* 0x040fe40000000000 */
[----:B------:R-:W-:-:S08]  /*0c00*/  DSETP.GEU.AND P1, PT, R6, RZ, PT ;  /* 0x000000ff0600722a */ /* 0x000fd00003f2e000 */
[----:B------:R-:W-:Y:S02]  /*0c10*/  FSEL R5, R15, RZ, P1 ;  /* 0x000000ff0f057208 */ /* 0x000fe40000800000 */
[----:B------:R-:W-:-:S04]  /*0c20*/  @!P2 LEA.HI R4, R8, R8, RZ, 0x1 ;  /* 0x000000080804a211 */ /* 0x000fc800078f08ff */
[----:B------:R-:W-:Y:S02]  /*0c30*/  @!P2 SHF.R.S32.HI R7, RZ, 0x1, R4 ;  /* 0x00000001ff07a819 */ /* 0x000fe40000011404 */
[----:B------:R-:W-:-:S03]  /*0c40*/  FSEL R4, R14, RZ, P1 ;  /* 0x000000ff0e047208 */ /* 0x000fc60000800000 */
[----:B------:R-:W-:Y:S02]  /*0c50*/  @!P2 IMAD.IADD R6, R8, 0x1, -R7 ;  /* 0x000000010806a824 */ /* 0x000fe400078e0a07 */
[----:B------:R-:W-:-:S03]  /*0c60*/  @!P2 IMAD R13, R7, 0x100000, R13 ;  /* 0x00100000070da824 */ /* 0x000fc600078e020d */
[----:B------:R-:W-:Y:S01]  /*0c70*/  @!P2 LEA R7, R6, 0x3ff00000, 0x14 ;  /* 0x3ff000000607a811 */ /* 0x000fe200078ea0ff */
[----:B------:R-:W-:-:S06]  /*0c80*/  @!P2 IMAD.MOV.U32 R6, RZ, RZ, RZ ;  /* 0x000000ffff06a224 */ /* 0x000fcc00078e00ff */
[----:B------:R-:W-:-:S11]  /*0c90*/  @!P2 DMUL R4, R12, R6 ;  /* 0x000000060c04a228 */ /* 0x000fd60000000000 */
.L_x_1:
[----:B------:R-:W-:Y:S02]  /*0ca0*/  DFMA R10, R10, R4, R4 ;  /* 0x000000040a0a722b */ /* 0x000fe40000000004 */
[----:B------:R-:W-:-:S08]  /*0cb0*/  DSETP.NEU.AND P1, PT, |R4|, +INF , PT ;  /* 0x7ff000000400742a */ /* 0x000fd00003f2d200 */
[----:B------:R-:W-:Y:S01]  /*0cc0*/  FSEL R7, R4, R10, !P1 ;  /* 0x0000000a04077208 */ /* 0x000fe20004800000 */
[----:B------:R-:W-:Y:S01]  /*0cd0*/  IMAD.MOV.U32 R4, RZ, RZ, R0 ;  /* 0x000000ffff047224 */ /* 0x000fe200078e0000 */
[----:B------:R-:W-:Y:S01]  /*0ce0*/  FSEL R10, R5, R11, !P1 ;  /* 0x0000000b050a7208 */ /* 0x000fe20004800000 */
[----:B------:R-:W-:-:S04]  /*0cf0*/  IMAD.MOV.U32 R5, RZ, RZ, 0x0 ;  /* 0x00000000ff057424 */ /* 0x000fc800078e00ff */
[----:B------:R-:W-:Y:S05]  /*0d00*/  RET.REL.NODEC R4 `(_Z15yuyv2yuv_kernalPhS_j) ;  /* 0xfffffff004bc7950 */ /* 0x000fea0003c3ffff */
.L_x_2:
[----:B------:R-:W-:-:S00]  /*0d10*/  BRA `(.L_x_2) ;  /* 0xfffffffc00fc7947 */ /* 0x000fc0000383ffff */
[----:B------:R-:W-:-:S00]  /*0d20*/  NOP ;  /* 0x0000000000007918 */ /* 0x000fc00000000000 */
        /* <DEDUP_REMOVED lines=13> */
.L_x_3:


//--------------------- .nv.shared._Z15yuyv2yuv_kernalPhS_j --------------------------
	.section	.nv.shared._Z15yuyv2yuv_kernalPhS_j,"aw",@nobits
	.sectionflags	@""
	.align	16
	.zero		1024


//--------------------- .nv.shared.reserved.0     --------------------------
	.section	.nv.shared.reserved.0,"aw",@nobits
	.weak		__nv_reservedSMEM_offset_0_alias
	.size		__nv_reservedSMEM_offset_0_alias, 0, 64
	.other		__nv_reservedSMEM_offset_0_alias,@"STO_CUDA_RESERVED_SHARED STV_DEFAULT"
__nv_reservedSMEM_offset_0_alias:
	.zero		0
	.zero		64


//--------------------- .nv.constant0._Z15yuyv2yuv_kernalPhS_j --------------------------
	.section	.nv.constant0._Z15yuyv2yuv_kernalPhS_j,"a",@progbits
	.sectionflags	@""
	.align	4
.nv.constant0._Z15yuyv2yuv_kernalPhS_j:
	.zero		916


//--------------------- SYMBOLS --------------------------

	.type		.nv.reservedSmem.offset0,@object
	.size		.nv.reservedSmem.offset0,0x4
	.type		.nv.reservedSmem.cap,@object
	.size		.nv.reservedSmem.cap,0x4
